//
// Generated by NVIDIA NVVM Compiler
//
// Compiler Build ID: CL-36424714
// Cuda compilation tools, release 13.0, V13.0.88
// Based on NVVM 20.0.0
//

.version 9.0
.target sm_100
.address_size 64

	// .globl	_Z19cuSimulateParticlesPfiff
.global .align 4 .b8 __cudart_i2opi_f[24] = {65, 144, 67, 60, 153, 149, 98, 219, 192, 221, 52, 245, 209, 87, 39, 252, 41, 21, 68, 78, 110, 131, 249, 162};

.visible .entry _Z19cuSimulateParticlesPfiff(
	.param .u64 .ptr .align 1 _Z19cuSimulateParticlesPfiff_param_0,
	.param .u32 _Z19cuSimulateParticlesPfiff_param_1,
	.param .f32 _Z19cuSimulateParticlesPfiff_param_2,
	.param .f32 _Z19cuSimulateParticlesPfiff_param_3
)
{
	.local .align 4 .b8 	__local_depot0[28];
	.reg .b64 	%SP;
	.reg .b64 	%SPL;
	.reg .pred 	%p<10>;
	.reg .b32 	%r<47>;
	.reg .b32 	%f<33>;
	.reg .b64 	%rd<25>;
	.reg .b64 	%fd<3>;

	mov.u64 	%SPL, __local_depot0;
	ld.param.u64 	%rd9, [_Z19cuSimulateParticlesPfiff_param_0];
	ld.param.u32 	%r16, [_Z19cuSimulateParticlesPfiff_param_1];
	ld.param.f32 	%f7, [_Z19cuSimulateParticlesPfiff_param_2];
	ld.param.f32 	%f8, [_Z19cuSimulateParticlesPfiff_param_3];
	add.u64 	%rd1, %SPL, 0;
	mov.u32 	%r17, %ctaid.x;
	mov.u32 	%r18, %ntid.x;
	mov.u32 	%r19, %tid.x;
	mad.lo.s32 	%r1, %r17, %r18, %r19;
	setp.ge.s32 	%p1, %r1, %r16;
	@%p1 bra 	$L__BB0_10;
	add.f32 	%f1, %f8, %f8;
	mul.f32 	%f9, %f1, 0f3F22F983;
	cvt.rni.s32.f32 	%r46, %f9;
	cvt.rn.f32.s32 	%f10, %r46;
	fma.rn.f32 	%f11, %f10, 0fBFC90FDA, %f1;
	fma.rn.f32 	%f12, %f10, 0fB3A22168, %f11;
	fma.rn.f32 	%f32, %f10, 0fA7C234C5, %f12;
	abs.f32 	%f3, %f1;
	setp.ltu.f32 	%p2, %f3, 0f47CE4780;
	@%p2 bra 	$L__BB0_9;
	setp.neu.f32 	%p3, %f3, 0f7F800000;
	@%p3 bra 	$L__BB0_4;
	mov.f32 	%f15, 0f00000000;
	mul.rn.f32 	%f32, %f1, %f15;
	mov.b32 	%r46, 0;
	bra.uni 	$L__BB0_9;
$L__BB0_4:
	mov.b32 	%r3, %f1;
	shl.b32 	%r21, %r3, 8;
	or.b32  	%r4, %r21, -2147483648;
	mov.b64 	%rd24, 0;
	mov.b32 	%r43, 0;
	mov.u64 	%rd22, __cudart_i2opi_f;
	mov.u64 	%rd23, %rd1;
$L__BB0_5:
	.pragma "nounroll";
	ld.global.nc.u32 	%r22, [%rd22];
	mad.wide.u32 	%rd13, %r22, %r4, %rd24;
	shr.u64 	%rd24, %rd13, 32;
	st.local.u32 	[%rd23], %rd13;
	add.s32 	%r43, %r43, 1;
	add.s64 	%rd23, %rd23, 4;
	add.s64 	%rd22, %rd22, 4;
	setp.ne.s32 	%p4, %r43, 6;
	@%p4 bra 	$L__BB0_5;
	shr.u32 	%r23, %r3, 23;
	st.local.u32 	[%rd1+24], %rd24;
	and.b32  	%r7, %r23, 31;
	and.b32  	%r24, %r23, 224;
	add.s32 	%r25, %r24, -128;
	shr.u32 	%r26, %r25, 5;
	mul.wide.u32 	%rd14, %r26, 4;
	sub.s64 	%rd8, %rd1, %rd14;
	ld.local.u32 	%r44, [%rd8+24];
	ld.local.u32 	%r45, [%rd8+20];
	setp.eq.s32 	%p5, %r7, 0;
	@%p5 bra 	$L__BB0_8;
	shf.l.wrap.b32 	%r44, %r45, %r44, %r7;
	ld.local.u32 	%r27, [%rd8+16];
	shf.l.wrap.b32 	%r45, %r27, %r45, %r7;
$L__BB0_8:
	shr.u32 	%r28, %r44, 30;
	shf.l.wrap.b32 	%r29, %r45, %r44, 2;
	shl.b32 	%r30, %r45, 2;
	shr.u32 	%r31, %r29, 31;
	add.s32 	%r32, %r31, %r28;
	neg.s32 	%r33, %r32;
	setp.lt.s32 	%p6, %r3, 0;
	selp.b32 	%r46, %r33, %r32, %p6;
	xor.b32  	%r34, %r29, %r3;
	shr.s32 	%r35, %r29, 31;
	xor.b32  	%r36, %r35, %r29;
	xor.b32  	%r37, %r35, %r30;
	cvt.u64.u32 	%rd15, %r36;
	shl.b64 	%rd16, %rd15, 32;
	cvt.u64.u32 	%rd17, %r37;
	or.b64  	%rd18, %rd16, %rd17;
	cvt.rn.f64.s64 	%fd1, %rd18;
	mul.f64 	%fd2, %fd1, 0d3BF921FB54442D19;
	cvt.rn.f32.f64 	%f13, %fd2;
	neg.f32 	%f14, %f13;
	setp.lt.s32 	%p7, %r34, 0;
	selp.f32 	%f32, %f14, %f13, %p7;
$L__BB0_9:
	add.s32 	%r39, %r46, 1;
	mul.rn.f32 	%f16, %f32, %f32;
	and.b32  	%r40, %r46, 1;
	setp.eq.b32 	%p8, %r40, 1;
	selp.f32 	%f17, %f32, 0f3F800000, %p8;
	fma.rn.f32 	%f18, %f16, %f17, 0f00000000;
	fma.rn.f32 	%f19, %f16, 0f37CBAC00, 0fBAB607ED;
	selp.f32 	%f20, 0fB94D4153, %f19, %p8;
	selp.f32 	%f21, 0f3C0885E4, 0f3D2AAABB, %p8;
	fma.rn.f32 	%f22, %f20, %f16, %f21;
	selp.f32 	%f23, 0fBE2AAAA8, 0fBEFFFFFF, %p8;
	fma.rn.f32 	%f24, %f22, %f16, %f23;
	fma.rn.f32 	%f25, %f24, %f18, %f17;
	and.b32  	%r41, %r39, 2;
	setp.eq.s32 	%p9, %r41, 0;
	mov.f32 	%f26, 0f00000000;
	sub.f32 	%f27, %f26, %f25;
	selp.f32 	%f28, %f25, %f27, %p9;
	mul.f32 	%f29, %f28, 0f3ECCCCCD;
	mul.lo.s32 	%r42, %r1, 3;
	cvta.to.global.u64 	%rd19, %rd9;
	mul.wide.s32 	%rd20, %r42, 4;
	add.s64 	%rd21, %rd19, %rd20;
	ld.global.f32 	%f30, [%rd21];
	fma.rn.f32 	%f31, %f7, %f29, %f30;
	st.global.f32 	[%rd21], %f31;
$L__BB0_10:
	ret;

}


// ===== COMPILED SASS (sm_100) =====

	.target	sm_100

	.elftype	@"ET_EXEC"


//--------------------- .note.nv.tkinfo           --------------------------
	.section	.note.nv.tkinfo,"",@"SHT_NOTE"
	.sectionflags	@"SHF_NOTE_NV_TKINFO"
	.tkinfo
        /*0018*/ 	.word	0x00000002
        /*0030*/ 	.string	""
        /*0030*/ 	.string	"ptxas"
        /*0030*/ 	.string	"Cuda compilation tools, release 13.0, V13.0.88"
        /*0030*/ 	.string	"Build cuda_13.0.r13.0/compiler.36424714_0"
        /*0030*/ 	.string	"-arch sm_100 -m 64 "



//--------------------- .note.nv.cuinfo           --------------------------
	.section	.note.nv.cuinfo,"",@"SHT_NOTE"
	.sectionflags	@"SHF_NOTE_NV_CUINFO"
        /*0018*/ 	.short	0x0002
        /*001a*/ 	.short	0x0064
        /*001c*/ 	.short	0x0082
	.zero		2


//--------------------- .nv.info                  --------------------------
	.section	.nv.info,"",@"SHT_CUDA_INFO"
	.align	4


	//----- nvinfo : EIATTR_REGCOUNT
	.align		4
        /*0000*/ 	.byte	0x04, 0x2f
        /*0002*/ 	.short	(.L_2 - .L_1)
	.align		4
.L_1:
        /*0004*/ 	.word	index@(_Z19cuSimulateParticlesPfiff)
        /*0008*/ 	.word	0x00000013


	//----- nvinfo : EIATTR_FRAME_SIZE
	.align		4
.L_2:
        /*000c*/ 	.byte	0x04, 0x11
        /*000e*/ 	.short	(.L_4 - .L_3)
	.align		4
.L_3:
        /*0010*/ 	.word	index@(_Z19cuSimulateParticlesPfiff)
        /*0014*/ 	.word	0x00000000


	//----- nvinfo : EIATTR_MIN_STACK_SIZE
	.align		4
.L_4:
        /*0018*/ 	.byte	0x04, 0x12
        /*001a*/ 	.short	(.L_6 - .L_5)
	.align		4
.L_5:
        /*001c*/ 	.word	index@(_Z19cuSimulateParticlesPfiff)
        /*0020*/ 	.word	0x00000000
.L_6:


//--------------------- .nv.compat                --------------------------
	.section	.nv.compat,"",@"SHT_CUDA_COMPAT_INFO"
	.align	4
        /*0000*/ 	.byte	0x02, 0x09, 0x00, 0x00, 0x02, 0x02, 0x01, 0x00, 0x02, 0x05, 0x05, 0x00, 0x03, 0x07, 0x01, 0x01
        /*0010*/ 	.byte	0x02, 0x03, 0x00, 0x00, 0x02, 0x06, 0x01, 0x00, 0x04, 0x0b, 0x08, 0x00, 0x01, 0x00, 0x00, 0x00
        /*0020*/ 	.byte	0x00, 0x00, 0x00, 0x00


//--------------------- .nv.info._Z19cuSimulateParticlesPfiff --------------------------
	.section	.nv.info._Z19cuSimulateParticlesPfiff,"",@"SHT_CUDA_INFO"
	.sectionflags	@""
	.align	4


	//----- nvinfo : EIATTR_CUDA_API_VERSION
	.align		4
        /*0000*/ 	.byte	0x04, 0x37
        /*0002*/ 	.short	(.L_8 - .L_7)
.L_7:
        /*0004*/ 	.word	0x00000082


	//----- nvinfo : EIATTR_KPARAM_INFO
	.align		4
.L_8:
        /*0008*/ 	.byte	0x04, 0x17
        /*000a*/ 	.short	(.L_10 - .L_9)
.L_9:
        /*000c*/ 	.word	0x00000000
        /*0010*/ 	.short	0x0003
        /*0012*/ 	.short	0x0010
        /*0014*/ 	.byte	0x00, 0xf0, 0x11, 0x00


	//----- nvinfo : EIATTR_KPARAM_INFO
	.align		4
.L_10:
        /*0018*/ 	.byte	0x04, 0x17
        /*001a*/ 	.short	(.L_12 - .L_11)
.L_11:
        /*001c*/ 	.word	0x00000000
        /*0020*/ 	.short	0x0002
        /*0022*/ 	.short	0x000c
        /*0024*/ 	.byte	0x00, 0xf0, 0x11, 0x00


	//----- nvinfo : EIATTR_KPARAM_INFO
	.align		4
.L_12:
        /*0028*/ 	.byte	0x04, 0x17
        /*002a*/ 	.short	(.L_14 - .L_13)
.L_13:
        /*002c*/ 	.word	0x00000000
        /*0030*/ 	.short	0x0001
        /*0032*/ 	.short	0x0008
        /*0034*/ 	.byte	0x00, 0xf0, 0x11, 0x00


	//----- nvinfo : EIATTR_KPARAM_INFO
	.align		4
.L_14:
        /*0038*/ 	.byte	0x04, 0x17
        /*003a*/ 	.short	(.L_16 - .L_15)
.L_15:
        /*003c*/ 	.word	0x00000000
        /*0040*/ 	.short	0x0000
        /*0042*/ 	.short	0x0000
        /*0044*/ 	.byte	0x00, 0xf5, 0x21, 0x00


	//----- nvinfo : EIATTR_SPARSE_MMA_MASK
	.align		4
.L_16:
        /*0048*/ 	.byte	0x03, 0x50
        /*004a*/ 	.short	0x0000


	//----- nvinfo : EIATTR_MAXREG_COUNT
	.align		4
        /*004c*/ 	.byte	0x03, 0x1b
        /*004e*/ 	.short	0x00ff


	//----- nvinfo : EIATTR_MERCURY_ISA_VERSION
	.align		4
        /*0050*/ 	.byte	0x03, 0x5f
        /*0052*/ 	.short	0x0101


	//----- nvinfo : EIATTR_VRC_CTA_INIT_COUNT
	.align		4
        /*0054*/ 	.byte	0x02, 0x4a
	.zero		1
	.zero		1


	//----- nvinfo : EIATTR_EXIT_INSTR_OFFSETS
	.align		4
        /*0058*/ 	.byte	0x04, 0x1c
        /*005a*/ 	.short	(.L_18 - .L_17)


	//   ....[0]....
.L_17:
        /*005c*/ 	.word	0x00000070


	//   ....[1]....
        /*0060*/ 	.word	0x000008b0


	//----- nvinfo : EIATTR_CBANK_PARAM_SIZE
	.align		4
.L_18:
        /*0064*/ 	.byte	0x03, 0x19
        /*0066*/ 	.short	0x0014


	//----- nvinfo : EIATTR_PARAM_CBANK
	.align		4
        /*0068*/ 	.byte	0x04, 0x0a
        /*006a*/ 	.short	(.L_20 - .L_19)
	.align		4
.L_19:
        /*006c*/ 	.word	index@(.nv.constant0._Z19cuSimulateParticlesPfiff)
        /*0070*/ 	.short	0x0380
        /*0072*/ 	.short	0x0014


	//----- nvinfo : EIATTR_SW_WAR
	.align		4
.L_20:
        /*0074*/ 	.byte	0x04, 0x36
        /*0076*/ 	.short	(.L_22 - .L_21)
.L_21:
        /*0078*/ 	.word	0x00000008
.L_22:


//--------------------- .nv.callgraph             --------------------------
	.section	.nv.callgraph,"",@"SHT_CUDA_CALLGRAPH"
	.align	4
	.sectionentsize	8
	.align		4
        /*0000*/ 	.word	0x00000000
	.align		4
        /*0004*/ 	.word	0xffffffff
	.align		4
        /*0008*/ 	.word	0x00000000
	.align		4
        /*000c*/ 	.word	0xfffffffe
	.align		4
        /*0010*/ 	.word	0x00000000
	.align		4
        /*0014*/ 	.word	0xfffffffd
	.align		4
        /*0018*/ 	.word	0x00000000
	.align		4
        /*001c*/ 	.word	0xfffffffc


//--------------------- .nv.constant4             --------------------------
	.section	.nv.constant4,"a",@progbits
	.align	8
	.align		8
.nv.constant4:
        /*0000*/ 	.dword	__cudart_i2opi_f


//--------------------- .text._Z19cuSimulateParticlesPfiff --------------------------
	.section	.text._Z19cuSimulateParticlesPfiff,"ax",@progbits
	.align	128
        .global         _Z19cuSimulateParticlesPfiff
        .type           _Z19cuSimulateParticlesPfiff,@function
        .size           _Z19cuSimulateParticlesPfiff,(.L_x_4 - _Z19cuSimulateParticlesPfiff)
        .other          _Z19cuSimulateParticlesPfiff,@"STO_CUDA_ENTRY STV_DEFAULT"
_Z19cuSimulateParticlesPfiff:
.text._Z19cuSimulateParticlesPfiff:
[----:B------:R-:W-:Y:S01]  /*0000*/  LDC R1, c[0x0][0x37c] ;  /* 0x0000df00ff017b82 */ /* 0x000fe20000000800 */
[----:B------:R-:W0:Y:S07]  /*0010*/  S2R R3, SR_TID.X ;  /* 0x0000000000037919 */ /* 0x000e2e0000002100 */
[----:B------:R-:W0:Y:S01]  /*0020*/  S2UR UR4, SR_CTAID.X ;  /* 0x00000000000479c3 */ /* 0x000e220000002500 */
[----:B------:R-:W1:Y:S07]  /*0030*/  LDCU UR5, c[0x0][0x388] ;  /* 0x00007100ff0577ac */ /* 0x000e6e0008000800 */
[----:B------:R-:W0:Y:S02]  /*0040*/  LDC R0, c[0x0][0x360] ;  /* 0x0000d800ff007b82 */ /* 0x000e240000000800 */
[----:B0-----:R-:W-:-:S05]  /*0050*/  IMAD R0, R0, UR4, R3 ;  /* 0x0000000400007c24 */ /* 0x001fca000f8e0203 */
[----:B-1----:R-:W-:-:S13]  /*0060*/  ISETP.GE.AND P0, PT, R0, UR5, PT ;  /* 0x0000000500007c0c */ /* 0x002fda000bf06270 */
[----:B------:R-:W-:Y:S05]  /*0070*/  @P0 EXIT ;  /* 0x000000000000094d */ /* 0x000fea0003800000 */
[----:B------:R-:W0:Y:S01]  /*0080*/  LDC R2, c[0x0][0x390] ;  /* 0x0000e400ff027b82 */ /* 0x000e220000000800 */
[----:B------:R-:W1:Y:S01]  /*0090*/  LDCU.64 UR6, c[0x0][0x358] ;  /* 0x00006b00ff0677ac */ /* 0x000e620008000a00 */
[----:B0-----:R-:W-:-:S04]  /*00a0*/  FADD R2, R2, R2 ;  /* 0x0000000202027221 */ /* 0x001fc80000000000 */
[C---:B------:R-:W-:Y:S01]  /*00b0*/  FMUL R3, R2.reuse, 0.63661974668502807617 ;  /* 0x3f22f98302037820 */ /* 0x040fe20000400000 */
[----:B------:R-:W-:-:S03]  /*00c0*/  FSETP.GE.AND P0, PT, |R2|, 105615, PT ;  /* 0x47ce47800200780b */ /* 0x000fc60003f06200 */
[----:B------:R-:W0:Y:S02]  /*00d0*/  F2I.NTZ R8, R3 ;  /* 0x0000000300087305 */ /* 0x000e240000203100 */
[----:B0-----:R-:W-:-:S05]  /*00e0*/  I2FP.F32.S32 R5, R8 ;  /* 0x0000000800057245 */ /* 0x001fca0000201400 */
[----:B------:R-:W-:-:S04]  /*00f0*/  FFMA R4, R5, -1.5707962512969970703, R2 ;  /* 0xbfc90fda05047823 */ /* 0x000fc80000000002 */
[----:B------:R-:W-:-:S04]  /*0100*/  FFMA R4, R5, -7.5497894158615963534e-08, R4 ;  /* 0xb3a2216805047823 */ /* 0x000fc80000000004 */
[----:B------:R-:W-:Y:S01]  /*0110*/  FFMA R6, R5, -5.3903029534742383927e-15, R4 ;  /* 0xa7c234c505067823 */ /* 0x000fe20000000004 */
[----:B-1----:R-:W-:Y:S06]  /*0120*/  @!P0 BRA `(.L_x_0) ;  /* 0x0000000400788947 */ /* 0x002fec0003800000 */
[----:B------:R-:W-:-:S13]  /*0130*/  FSETP.NEU.AND P0, PT, |R2|, +INF , PT ;  /* 0x7f8000000200780b */ /* 0x000fda0003f0d200 */
[----:B------:R-:W-:Y:S01]  /*0140*/  @!P0 FMUL R6, RZ, R2 ;  /* 0x00000002ff068220 */ /* 0x000fe20000400000 */
[----:B------:R-:W-:Y:S01]  /*0150*/  @!P0 IMAD.MOV.U32 R8, RZ, RZ, RZ ;  /* 0x000000ffff088224 */ /* 0x000fe200078e00ff */
[----:B------:R-:W-:Y:S06]  /*0160*/  @!P0 BRA `(.L_x_0) ;  /* 0x0000000400688947 */ /* 0x000fec0003800000 */
[----:B------:R-:W-:Y:S02]  /*0170*/  IMAD.SHL.U32 R4, R2, 0x100, RZ ;  /* 0x0000010002047824 */ /* 0x000fe400078e00ff */
[----:B------:R-:W-:Y:S02]  /*0180*/  HFMA2 R16, -RZ, RZ, 0, 0 ;  /* 0x00000000ff107431 */ /* 0x000fe400000001ff */
[----:B------:R-:W-:Y:S01]  /*0190*/  IMAD.MOV.U32 R3, RZ, RZ, RZ ;  /* 0x000000ffff037224 */ /* 0x000fe200078e00ff */
[----:B------:R-:W0:Y:S01]  /*01a0*/  LDCU.64 UR8, c[0x4][URZ] ;  /* 0x01000000ff0877ac */ /* 0x000e220008000a00 */
[----:B------:R-:W-:Y:S01]  /*01b0*/  IMAD.MOV.U32 R9, RZ, RZ, RZ ;  /* 0x000000ffff097224 */ /* 0x000fe200078e00ff */
[----:B------:R-:W-:Y:S01]  /*01c0*/  LOP3.LUT R8, R4, 0x80000000, RZ, 0xfc, !PT ;  /* 0x8000000004087812 */ /* 0x000fe200078efcff */
[----:B------:R-:W-:-:S06]  /*01d0*/  UMOV UR4, URZ ;  /* 0x000000ff00047c82 */ /* 0x000fcc0008000000 */
.L_x_1:
[----:B0-----:R-:W-:Y:S02]  /*01e0*/  IMAD.U32 R6, RZ, RZ, UR8 ;  /* 0x00000008ff067e24 */ /* 0x001fe4000f8e00ff */
[----:B------:R-:W-:-:S05]  /*01f0*/  IMAD.U32 R7, RZ, RZ, UR9 ;  /* 0x00000009ff077e24 */ /* 0x000fca000f8e00ff */
[----:B------:R-:W2:Y:S01]  /*0200*/  LDG.E.CONSTANT R5, desc[UR6][R6.64] ;  /* 0x0000000606057981 */ /* 0x000ea2000c1e9900 */
[----:B------:R-:W-:Y:S01]  /*0210*/  UIADD3 UR4, UPT, UPT, UR4, 0x1, URZ ;  /* 0x0000000104047890 */ /* 0x000fe2000fffe0ff */
[C---:B------:R-:W-:Y:S01]  /*0220*/  ISETP.EQ.AND P0, PT, R16.reuse, RZ, PT ;  /* 0x000000ff1000720c */ /* 0x040fe20003f02270 */
[----:B------:R-:W-:Y:S01]  /*0230*/  UIADD3 UR8, UP1, UPT, UR8, 0x4, URZ ;  /* 0x0000000408087890 */ /* 0x000fe2000ff3e0ff */
[C---:B------:R-:W-:Y:S01]  /*0240*/  ISETP.EQ.AND P1, PT, R16.reuse, 0x4, PT ;  /* 0x000000041000780c */ /* 0x040fe20003f22270 */
[----:B------:R-:W-:Y:S01]  /*0250*/  UISETP.NE.AND UP0, UPT, UR4, 0x6, UPT ;  /* 0x000000060400788c */ /* 0x000fe2000bf05270 */
[C---:B------:R-:W-:Y:S01]  /*0260*/  ISETP.EQ.AND P2, PT, R16.reuse, 0x8, PT ;  /* 0x000000081000780c */ /* 0x040fe20003f42270 */
[----:B------:R-:W-:Y:S01]  /*0270*/  UIADD3.X UR9, UPT, UPT, URZ, UR9, URZ, UP1, !UPT ;  /* 0x00000009ff097290 */ /* 0x000fe20008ffe4ff */
[C---:B------:R-:W-:Y:S02]  /*0280*/  ISETP.EQ.AND P3, PT, R16.reuse, 0xc, PT ;  /* 0x0000000c1000780c */ /* 0x040fe40003f62270 */
[----:B------:R-:W-:-:S02]  /*0290*/  ISETP.EQ.AND P4, PT, R16, 0x10, PT ;  /* 0x000000101000780c */ /* 0x000fc40003f82270 */
[C---:B------:R-:W-:Y:S01]  /*02a0*/  ISETP.EQ.AND P5, PT, R16.reuse, 0x14, PT ;  /* 0x000000141000780c */ /* 0x040fe20003fa2270 */
[----:B------:R-:W-:Y:S02]  /*02b0*/  VIADD R16, R16, 0x4 ;  /* 0x0000000410107836 */ /* 0x000fe40000000000 */
[----:B--2---:R-:W-:-:S03]  /*02c0*/  IMAD.WIDE.U32 R4, R5, R8, RZ ;  /* 0x0000000805047225 */ /* 0x004fc600078e00ff */
[----:B------:R-:W-:-:S04]  /*02d0*/  IADD3 R4, P6, PT, R4, R3, RZ ;  /* 0x0000000304047210 */ /* 0x000fc80007fde0ff */
[-C--:B------:R-:W-:Y:S01]  /*02e0*/  @P0 MOV R10, R4.reuse ;  /* 0x00000004000a0202 */ /* 0x080fe20000000f00 */
[----:B------:R-:W-:Y:S01]  /*02f0*/  IMAD.X R3, R5, 0x1, R9, P6 ;  /* 0x0000000105037824 */ /* 0x000fe200030e0609 */
[----:B------:R-:W-:Y:S01]  /*0300*/  @P4 MOV R14, R4 ;  /* 0x00000004000e4202 */ /* 0x000fe20000000f00 */
[--C-:B------:R-:W-:Y:S02]  /*0310*/  @P1 IMAD.MOV.U32 R11, RZ, RZ, R4.reuse ;  /* 0x000000ffff0b1224 */ /* 0x100fe400078e0004 */
[--C-:B------:R-:W-:Y:S02]  /*0320*/  @P2 IMAD.MOV.U32 R12, RZ, RZ, R4.reuse ;  /* 0x000000ffff0c2224 */ /* 0x100fe400078e0004 */
[--C-:B------:R-:W-:Y:S02]  /*0330*/  @P3 IMAD.MOV.U32 R13, RZ, RZ, R4.reuse ;  /* 0x000000ffff0d3224 */ /* 0x100fe400078e0004 */
[----:B------:R-:W-:Y:S01]  /*0340*/  @P5 IMAD.MOV.U32 R15, RZ, RZ, R4 ;  /* 0x000000ffff0f5224 */ /* 0x000fe200078e0004 */
[----:B------:R-:W-:Y:S06]  /*0350*/  BRA.U UP0, `(.L_x_1) ;  /* 0xfffffffd00a07547 */ /* 0x000fec000b83ffff */
[----:B------:R-:W-:-:S04]  /*0360*/  SHF.R.U32.HI R4, RZ, 0x17, R2 ;  /* 0x00000017ff047819 */ /* 0x000fc80000011602 */
[C---:B------:R-:W-:Y:S02]  /*0370*/  LOP3.LUT R5, R4.reuse, 0xe0, RZ, 0xc0, !PT ;  /* 0x000000e004057812 */ /* 0x040fe400078ec0ff */
[----:B------:R-:W-:-:S03]  /*0380*/  LOP3.LUT P6, RZ, R4, 0x1f, RZ, 0xc0, !PT ;  /* 0x0000001f04ff7812 */ /* 0x000fc600078cc0ff */
[----:B------:R-:W-:-:S05]  /*0390*/  VIADD R5, R5, 0xffffff80 ;  /* 0xffffff8005057836 */ /* 0x000fca0000000000 */
[----:B------:R-:W-:-:S04]  /*03a0*/  SHF.R.U32.HI R5, RZ, 0x5, R5 ;  /* 0x00000005ff057819 */ /* 0x000fc80000011605 */
[----:B------:R-:W-:-:S04]  /*03b0*/  LEA R7, -R5, RZ, 0x2 ;  /* 0x000000ff05077211 */ /* 0x000fc800078e11ff */
[C---:B------:R-:W-:Y:S02]  /*03c0*/  ISETP.EQ.AND P3, PT, R7.reuse, -0x18, PT ;  /* 0xffffffe80700780c */ /* 0x040fe40003f62270 */
[C---:B------:R-:W-:Y:S02]  /*03d0*/  ISETP.EQ.AND P4, PT, R7.reuse, -0x14, PT ;  /* 0xffffffec0700780c */ /* 0x040fe40003f82270 */
[C---:B------:R-:W-:Y:S02]  /*03e0*/  ISETP.EQ.AND P2, PT, R7.reuse, -0x10, PT ;  /* 0xfffffff00700780c */ /* 0x040fe40003f42270 */
[C---:B------:R-:W-:Y:S02]  /*03f0*/  ISETP.EQ.AND P1, PT, R7.reuse, -0xc, PT ;  /* 0xfffffff40700780c */ /* 0x040fe40003f22270 */
[C---:B------:R-:W-:Y:S02]  /*0400*/  ISETP.EQ.AND P0, PT, R7.reuse, -0x8, PT ;  /* 0xfffffff80700780c */ /* 0x040fe40003f02270 */
[----:B------:R-:W-:-:S03]  /*0410*/  ISETP.EQ.AND P5, PT, R7, RZ, PT ;  /* 0x000000ff0700720c */ /* 0x000fc60003fa2270 */
[--C-:B------:R-:W-:Y:S01]  /*0420*/  @P3 IMAD.MOV.U32 R5, RZ, RZ, R10.reuse ;  /* 0x000000ffff053224 */ /* 0x100fe200078e000a */
[C---:B------:R-:W-:Y:S01]  /*0430*/  ISETP.EQ.AND P3, PT, R7.reuse, -0x4, PT ;  /* 0xfffffffc0700780c */ /* 0x040fe20003f62270 */
[----:B------:R-:W-:Y:S02]  /*0440*/  @P4 IMAD.MOV.U32 R6, RZ, RZ, R10 ;  /* 0x000000ffff064224 */ /* 0x000fe400078e000a */
[----:B------:R-:W-:Y:S01]  /*0450*/  @P4 IMAD.MOV.U32 R5, RZ, RZ, R11 ;  /* 0x000000ffff054224 */ /* 0x000fe200078e000b */
[----:B------:R-:W-:Y:S01]  /*0460*/  ISETP.EQ.AND P4, PT, R7, 0x4, PT ;  /* 0x000000040700780c */ /* 0x000fe20003f82270 */
[----:B------:R-:W-:Y:S01]  /*0470*/  @P2 IMAD.MOV.U32 R5, RZ, RZ, R12 ;  /* 0x000000ffff052224 */ /* 0x000fe200078e000c */
[----:B------:R-:W-:Y:S01]  /*0480*/  @P2 MOV R6, R11 ;  /* 0x0000000b00062202 */ /* 0x000fe20000000f00 */
[----:B------:R-:W-:Y:S02]  /*0490*/  @P1 IMAD.MOV.U32 R5, RZ, RZ, R13 ;  /* 0x000000ffff051224 */ /* 0x000fe400078e000d */
[----:B------:R-:W-:-:S02]  /*04a0*/  @P0 IMAD.MOV.U32 R5, RZ, RZ, R14 ;  /* 0x000000ffff050224 */ /* 0x000fc400078e000e */
[----:B------:R-:W-:Y:S01]  /*04b0*/  @P1 IMAD.MOV.U32 R6, RZ, RZ, R12 ;  /* 0x000000ffff061224 */ /* 0x000fe200078e000c */
[----:B------:R-:W-:Y:S01]  /*04c0*/  @P0 MOV R6, R13 ;  /* 0x0000000d00060202 */ /* 0x000fe20000000f00 */
[----:B------:R-:W-:Y:S02]  /*04d0*/  @P3 IMAD.MOV.U32 R5, RZ, RZ, R15 ;  /* 0x000000ffff053224 */ /* 0x000fe400078e000f */
[--C-:B------:R-:W-:Y:S02]  /*04e0*/  @P5 IMAD.MOV.U32 R5, RZ, RZ, R3.reuse ;  /* 0x000000ffff055224 */ /* 0x100fe400078e0003 */
[----:B------:R-:W-:Y:S01]  /*04f0*/  @P3 IMAD.MOV.U32 R6, RZ, RZ, R14 ;  /* 0x000000ffff063224 */ /* 0x000fe200078e000e */
[----:B------:R-:W-:Y:S01]  /*0500*/  @P5 MOV R6, R15 ;  /* 0x0000000f00065202 */ /* 0x000fe20000000f00 */
[----:B------:R-:W-:Y:S02]  /*0510*/  @P4 IMAD.MOV.U32 R6, RZ, RZ, R3 ;  /* 0x000000ffff064224 */ /* 0x000fe400078e0003 */
[----:B------:R-:W-:Y:S01]  /*0520*/  IMAD.MOV.U32 R9, RZ, RZ, R5 ;  /* 0x000000ffff097224 */ /* 0x000fe200078e0005 */
[----:B------:R-:W-:Y:S06]  /*0530*/  @!P6 BRA `(.L_x_2) ;  /* 0x00000000002ce947 */ /* 0x000fec0003800000 */
[----:B------:R-:W-:Y:S01]  /*0540*/  @P2 MOV R5, R10 ;  /* 0x0000000a00052202 */ /* 0x000fe20000000f00 */
[----:B------:R-:W-:Y:S01]  /*0550*/  @P1 IMAD.MOV.U32 R5, RZ, RZ, R11 ;  /* 0x000000ffff051224 */ /* 0x000fe200078e000b */
[----:B------:R-:W-:Y:S01]  /*0560*/  LOP3.LUT R4, R4, 0x1f, RZ, 0xc0, !PT ;  /* 0x0000001f04047812 */ /* 0x000fe200078ec0ff */
[----:B------:R-:W-:Y:S01]  /*0570*/  @P0 IMAD.MOV.U32 R5, RZ, RZ, R12 ;  /* 0x000000ffff050224 */ /* 0x000fe200078e000c */
[----:B------:R-:W-:Y:S01]  /*0580*/  ISETP.EQ.AND P0, PT, R7, 0x8, PT ;  /* 0x000000080700780c */ /* 0x000fe20003f02270 */
[----:B------:R-:W-:Y:S01]  /*0590*/  @P3 IMAD.MOV.U32 R5, RZ, RZ, R13 ;  /* 0x000000ffff053224 */ /* 0x000fe200078e000d */
[----:B------:R-:W-:Y:S01]  /*05a0*/  @P5 MOV R5, R14 ;  /* 0x0000000e00055202 */ /* 0x000fe20000000f00 */
[----:B------:R-:W-:Y:S01]  /*05b0*/  @P4 IMAD.MOV.U32 R5, RZ, RZ, R15 ;  /* 0x000000ffff054224 */ /* 0x000fe200078e000f */
[----:B------:R-:W-:-:S09]  /*05c0*/  SHF.L.W.U32.HI R9, R6, R4, R9 ;  /* 0x0000000406097219 */ /* 0x000fd20000010e09 */
[----:B------:R-:W-:-:S05]  /*05d0*/  @P0 IMAD.MOV.U32 R5, RZ, RZ, R3 ;  /* 0x000000ffff050224 */ /* 0x000fca00078e0003 */
[----:B------:R-:W-:-:S07]  /*05e0*/  SHF.L.W.U32.HI R6, R5, R4, R6 ;  /* 0x0000000405067219 */ /* 0x000fce0000010e06 */
.L_x_2:
[C---:B------:R-:W-:Y:S01]  /*05f0*/  SHF.L.W.U32.HI R3, R6.reuse, 0x2, R9 ;  /* 0x0000000206037819 */ /* 0x040fe20000010e09 */
[----:B------:R-:W-:Y:S01]  /*0600*/  IMAD.SHL.U32 R6, R6, 0x4, RZ ;  /* 0x0000000406067824 */ /* 0x000fe200078e00ff */
[----:B------:R-:W-:Y:S01]  /*0610*/  UMOV UR4, 0x54442d19 ;  /* 0x54442d1900047882 */ /* 0x000fe20000000000 */
[----:B------:R-:W-:Y:S01]  /*0620*/  UMOV UR5, 0x3bf921fb ;  /* 0x3bf921fb00057882 */ /* 0x000fe20000000000 */
[----:B------:R-:W-:Y:S02]  /*0630*/  SHF.R.S32.HI R4, RZ, 0x1f, R3 ;  /* 0x0000001fff047819 */ /* 0x000fe40000011403 */
[----:B------:R-:W-:Y:S02]  /*0640*/  ISETP.GE.AND P0, PT, R2, RZ, PT ;  /* 0x000000ff0200720c */ /* 0x000fe40003f06270 */
[C---:B------:R-:W-:Y:S02]  /*0650*/  LOP3.LUT R6, R4.reuse, R6, RZ, 0x3c, !PT ;  /* 0x0000000604067212 */ /* 0x040fe400078e3cff */
[----:B------:R-:W-:-:S02]  /*0660*/  LOP3.LUT R7, R4, R3, RZ, 0x3c, !PT ;  /* 0x0000000304077212 */ /* 0x000fc400078e3cff */
[----:B------:R-:W-:Y:S02]  /*0670*/  SHF.R.U32.HI R8, RZ, 0x1e, R9 ;  /* 0x0000001eff087819 */ /* 0x000fe40000011609 */
[----:B------:R-:W0:Y:S01]  /*0680*/  I2F.F64.S64 R4, R6 ;  /* 0x0000000600047312 */ /* 0x000e220000301c00 */
[C---:B------:R-:W-:Y:S02]  /*0690*/  LOP3.LUT R2, R3.reuse, R2, RZ, 0x3c, !PT ;  /* 0x0000000203027212 */ /* 0x040fe400078e3cff */
[----:B------:R-:W-:Y:S02]  /*06a0*/  LEA.HI R8, R3, R8, RZ, 0x1 ;  /* 0x0000000803087211 */ /* 0x000fe400078f08ff */
[----:B------:R-:W-:Y:S02]  /*06b0*/  ISETP.GE.AND P1, PT, R2, RZ, PT ;  /* 0x000000ff0200720c */ /* 0x000fe40003f26270 */
[----:B------:R-:W-:-:S05]  /*06c0*/  IADD3 R2, PT, PT, -R8, RZ, RZ ;  /* 0x000000ff08027210 */ /* 0x000fca0007ffe1ff */
[----:B------:R-:W-:Y:S01]  /*06d0*/  @!P0 IMAD.MOV.U32 R8, RZ, RZ, R2 ;  /* 0x000000ffff088224 */ /* 0x000fe200078e0002 */
[----:B0-----:R-:W-:-:S10]  /*06e0*/  DMUL R4, R4, UR4 ;  /* 0x0000000404047c28 */ /* 0x001fd40008000000 */
[----:B------:R-:W0:Y:S02]  /*06f0*/  F2F.F32.F64 R4, R4 ;  /* 0x0000000400047310 */ /* 0x000e240000301000 */
[----:B0-----:R-:W-:-:S07]  /*0700*/  FSEL R6, -R4, R4, !P1 ;  /* 0x0000000404067208 */ /* 0x001fce0004800100 */
.L_x_0:
[----:B------:R-:W0:Y:S01]  /*0710*/  LDC.64 R2, c[0x0][0x380] ;  /* 0x0000e000ff027b82 */ /* 0x000e220000000a00 */
[----:B------:R-:W-:Y:S01]  /*0720*/  IMAD R5, R0, 0x3, RZ ;  /* 0x0000000300057824 */ /* 0x000fe200078e02ff */
[----:B------:R-:W1:Y:S03]  /*0730*/  LDCU UR4, c[0x0][0x38c] ;  /* 0x00007180ff0477ac */ /* 0x000e660008000800 */
[----:B0-----:R-:W-:-:S05]  /*0740*/  IMAD.WIDE R2, R5, 0x4, R2 ;  /* 0x0000000405027825 */ /* 0x001fca00078e0202 */
[----:B------:R-:W1:Y:S01]  /*0750*/  LDG.E R7, desc[UR6][R2.64] ;  /* 0x0000000602077981 */ /* 0x000e62000c1e1900 */
[----:B------:R-:W-:Y:S01]  /*0760*/  LOP3.LUT R0, R8, 0x1, RZ, 0xc0, !PT ;  /* 0x0000000108007812 */ /* 0x000fe200078ec0ff */
[----:B------:R-:W-:Y:S02]  /*0770*/  IMAD.MOV.U32 R4, RZ, RZ, 0x37cbac00 ;  /* 0x37cbac00ff047424 */ /* 0x000fe400078e00ff */
[----:B------:R-:W-:Y:S01]  /*0780*/  FMUL R5, R6, R6 ;  /* 0x0000000606057220 */ /* 0x000fe20000400000 */
[----:B------:R-:W-:Y:S01]  /*0790*/  IADD3 R8, PT, PT, R8, 0x1, RZ ;  /* 0x0000000108087810 */ /* 0x000fe20007ffe0ff */
[----:B------:R-:W-:Y:S01]  /*07a0*/  IMAD.MOV.U32 R9, RZ, RZ, 0x3e2aaaa8 ;  /* 0x3e2aaaa8ff097424 */ /* 0x000fe200078e00ff */
[----:B------:R-:W-:Y:S01]  /*07b0*/  ISETP.NE.U32.AND P0, PT, R0, 0x1, PT ;  /* 0x000000010000780c */ /* 0x000fe20003f05070 */
[----:B------:R-:W-:Y:S01]  /*07c0*/  FFMA R4, R5, R4, -0.0013887860113754868507 ;  /* 0xbab607ed05047423 */ /* 0x000fe20000000004 */
[----:B------:R-:W-:Y:S01]  /*07d0*/  IMAD.MOV.U32 R0, RZ, RZ, 0x3c0885e4 ;  /* 0x3c0885e4ff007424 */ /* 0x000fe200078e00ff */
[----:B------:R-:W-:-:S02]  /*07e0*/  LOP3.LUT P1, RZ, R8, 0x2, RZ, 0xc0, !PT ;  /* 0x0000000208ff7812 */ /* 0x000fc4000782c0ff */
[----:B------:R-:W-:Y:S02]  /*07f0*/  FSEL R8, -R9, -0.4999999701976776123, !P0 ;  /* 0xbeffffff09087808 */ /* 0x000fe40004000100 */
[----:B------:R-:W-:Y:S02]  /*0800*/  FSEL R4, R4, -0.00019574658654164522886, P0 ;  /* 0xb94d415304047808 */ /* 0x000fe40000000000 */
[----:B------:R-:W-:-:S05]  /*0810*/  FSEL R0, R0, 0.041666727513074874878, !P0 ;  /* 0x3d2aaabb00007808 */ /* 0x000fca0004000000 */
[----:B------:R-:W-:Y:S01]  /*0820*/  FFMA R4, R5, R4, R0 ;  /* 0x0000000405047223 */ /* 0x000fe20000000000 */
[----:B------:R-:W-:-:S03]  /*0830*/  FSEL R0, R6, 1, !P0 ;  /* 0x3f80000006007808 */ /* 0x000fc60004000000 */
[C---:B------:R-:W-:Y:S02]  /*0840*/  FFMA R4, R5.reuse, R4, R8 ;  /* 0x0000000405047223 */ /* 0x040fe40000000008 */
[----:B------:R-:W-:-:S04]  /*0850*/  FFMA R5, R5, R0, RZ ;  /* 0x0000000005057223 */ /* 0x000fc800000000ff */
[----:B------:R-:W-:-:S04]  /*0860*/  FFMA R0, R5, R4, R0 ;  /* 0x0000000405007223 */ /* 0x000fc80000000000 */
[----:B------:R-:W-:-:S04]  /*0870*/  @P1 FADD R0, RZ, -R0 ;  /* 0x80000000ff001221 */ /* 0x000fc80000000000 */
[----:B------:R-:W-:-:S04]  /*0880*/  FMUL R0, R0, 0.40000000596046447754 ;  /* 0x3ecccccd00007820 */ /* 0x000fc80000400000 */
[----:B-1----:R-:W-:-:S05]  /*0890*/  FFMA R7, R0, UR4, R7 ;  /* 0x0000000400077c23 */ /* 0x002fca0008000007 */
[----:B------:R-:W-:Y:S01]  /*08a0*/  STG.E desc[UR6][R2.64], R7 ;  /* 0x0000000702007986 */ /* 0x000fe2000c101906 */
[----:B------:R-:W-:Y:S05]  /*08b0*/  EXIT ;  /* 0x000000000000794d */ /* 0x000fea0003800000 */
.L_x_3:
[----:B------:R-:W-:-:S00]  /*08c0*/  BRA `(.L_x_3) ;  /* 0xfffffffc00fc7947 */ /* 0x000fc0000383ffff */
[----:B------:R-:W-:-:S00]  /*08d0*/  NOP ;  /* 0x0000000000007918 */ /* 0x000fc00000000000 */
        /* <DEDUP_REMOVED lines=10> */
.L_x_4:


//--------------------- .nv.global.init           --------------------------
	.section	.nv.global.init,"aw",@progbits
	.align	4
.nv.global.init:
	.type		__cudart_i2opi_f,@object
	.size		__cudart_i2opi_f,(.L_0 - __cudart_i2opi_f)
__cudart_i2opi_f:
        /*0000*/ 	.byte	0x41, 0x90, 0x43, 0x3c, 0x99, 0x95, 0x62, 0xdb, 0xc0, 0xdd, 0x34, 0xf5, 0xd1, 0x57, 0x27, 0xfc
        /*0010*/ 	.byte	0x29, 0x15, 0x44, 0x4e, 0x6e, 0x83, 0xf9, 0xa2
.L_0:


//--------------------- .nv.shared.reserved.0     --------------------------
	.section	.nv.shared.reserved.0,"aw",@nobits
	.weak		__nv_reservedSMEM_offset_0_alias
	.size		__nv_reservedSMEM_offset_0_alias, 0, 64
	.other		__nv_reservedSMEM_offset_0_alias,@"STO_CUDA_RESERVED_SHARED STV_DEFAULT"
__nv_reservedSMEM_offset_0_alias:
	.zero		0
	.zero		64


//--------------------- .nv.constant0._Z19cuSimulateParticlesPfiff --------------------------
	.section	.nv.constant0._Z19cuSimulateParticlesPfiff,"a",@progbits
	.sectionflags	@""
	.align	4
.nv.constant0._Z19cuSimulateParticlesPfiff:
	.zero		916


//--------------------- SYMBOLS --------------------------

	.type		.nv.reservedSmem.offset0,@object
	.size		.nv.reservedSmem.offset0,0x4
